	.version 2.1
	.target sm_20
	// compiled with /usr/local/cuda3.1/cuda/open64/lib//be
	// nvopencc 3.1 built on 2010-06-07

	//-----------------------------------------------------------
	// Compiling /tmp/tmpxft_00001b95_00000000-7_fastWalshTransform.cpp3.i (/tmp/ccBI#.yvI6Ud)
	//-----------------------------------------------------------

	//-----------------------------------------------------------
	// Options:
	//-----------------------------------------------------------
	//  Target:ptx, ISA:sm_20, Endian:little, Pointer Size:64
	//  -O3	(Optimization level)
	//  -g0	(Debug level)
	//  -m2	(Report advisories)
	//-----------------------------------------------------------

	.file	1	"<command-line>"
	.file	2	"/tmp/tmpxft_00001b95_00000000-6_fastWalshTransform.cudafe2.gpu"
	.file	3	"/usr/lib/gcc/x86_64-linux-gnu/4.4.3/include/stddef.h"
	.file	4	"/usr/local/cuda3.1/cuda/bin/../include/crt/device_runtime.h"
	.file	5	"/usr/local/cuda3.1/cuda/bin/../include/host_defines.h"
	.file	6	"/usr/local/cuda3.1/cuda/bin/../include/builtin_types.h"
	.file	7	"/usr/local/cuda3.1/cuda/bin/../include/device_types.h"
	.file	8	"/usr/local/cuda3.1/cuda/bin/../include/driver_types.h"
	.file	9	"/usr/local/cuda3.1/cuda/bin/../include/surface_types.h"
	.file	10	"/usr/local/cuda3.1/cuda/bin/../include/texture_types.h"
	.file	11	"/usr/local/cuda3.1/cuda/bin/../include/vector_types.h"
	.file	12	"/usr/local/cuda3.1/cuda/bin/../include/device_launch_parameters.h"
	.file	13	"/usr/local/cuda3.1/cuda/bin/../include/crt/storage_class.h"
	.file	14	"/usr/include/bits/types.h"
	.file	15	"/usr/include/time.h"
	.file	16	"/home/andrew/repositories/gpuocelot/tests/cuda2.2/tests/fastWalshTransform/fastWalshTransform_kernel.cu"
	.file	17	"/usr/local/cuda3.1/cuda/bin/../include/common_functions.h"
	.file	18	"/usr/local/cuda3.1/cuda/bin/../include/math_functions.h"
	.file	19	"/usr/local/cuda3.1/cuda/bin/../include/math_constants.h"
	.file	20	"/usr/local/cuda3.1/cuda/bin/../include/device_functions.h"
	.file	21	"/usr/local/cuda3.1/cuda/bin/../include/sm_11_atomic_functions.h"
	.file	22	"/usr/local/cuda3.1/cuda/bin/../include/sm_12_atomic_functions.h"
	.file	23	"/usr/local/cuda3.1/cuda/bin/../include/sm_13_double_functions.h"
	.file	24	"/usr/local/cuda3.1/cuda/bin/../include/sm_20_atomic_functions.h"
	.file	25	"/usr/local/cuda3.1/cuda/bin/../include/sm_20_intrinsics.h"
	.file	26	"/usr/local/cuda3.1/cuda/bin/../include/surface_functions.h"
	.file	27	"/usr/local/cuda3.1/cuda/bin/../include/texture_fetch_functions.h"
	.file	28	"/usr/local/cuda3.1/cuda/bin/../include/math_functions_dbl_ptx3.h"

	.extern	.shared .align 4 .b8 s_data[];

	.entry _Z15fwtBatch1KernelPfS_i (
		.param .u64 __cudaparm__Z15fwtBatch1KernelPfS_i_d_Output,
		.param .u64 __cudaparm__Z15fwtBatch1KernelPfS_i_d_Input,
		.param .s32 __cudaparm__Z15fwtBatch1KernelPfS_i_log2N)
	{
	.reg .u32 %r<33>;
	.reg .u64 %rd<37>;
	.reg .f32 %f<20>;
	.reg .pred %p<10>;
	.loc	16	51	0
$LDWbegin__Z15fwtBatch1KernelPfS_i:
	.loc	16	60	0
	cvt.s32.u32 	%r1, %tid.x;
	mov.s32 	%r2, %r1;
	ld.param.s32 	%r3, [__cudaparm__Z15fwtBatch1KernelPfS_i_log2N];
	shl.b32 	%r4, 1, %r3;
	setp.gt.s32 	%p1, %r4, %r1;
	@!%p1 bra 	$Lt_0_5122;
	mov.u64 	%rd1, s_data;
	mov.u32 	%r5, %ctaid.x;
	shl.b32 	%r6, %r5, %r3;
	cvt.s64.s32 	%rd2, %r1;
	mov.u32 	%r7, %ntid.x;
	cvt.s64.u32 	%rd3, %r7;
	cvt.s64.s32 	%rd4, %r6;
	mul.wide.s32 	%rd5, %r1, 4;
	mul.wide.u32 	%rd6, %r7, 4;
	mul.wide.s32 	%rd7, %r6, 4;
	add.u64 	%rd8, %rd5, %rd1;
	ld.param.u64 	%rd9, [__cudaparm__Z15fwtBatch1KernelPfS_i_d_Input];
	add.s64 	%rd10, %rd9, %rd7;
	add.s64 	%rd11, %rd5, %rd10;
$Lt_0_5634:
 //<loop> Loop body line 60, nesting depth: 1, estimated iterations: unknown
	.loc	16	61	0
	ld.global.f32 	%f1, [%rd11+0];
	st.shared.f32 	[%rd8+0], %f1;
	add.u32 	%r2, %r2, %r7;
	add.s64 	%rd11, %rd11, %rd6;
	add.u64 	%rd8, %rd8, %rd6;
	setp.gt.s32 	%p2, %r4, %r2;
	@%p2 bra 	$Lt_0_5634;
$Lt_0_5122:
	mov.u64 	%rd1, s_data;
	.loc	16	65	0
	shr.s32 	%r8, %r4, 2;
	mov.s32 	%r9, %r8;
	mov.u32 	%r10, 0;
	setp.le.s32 	%p3, %r8, %r10;
	@%p3 bra 	$Lt_0_6146;
$Lt_0_6658:
 //<loop> Loop body line 72
	.loc	16	72	0
	bar.sync 	0;
	.loc	16	73	0
	sub.s32 	%r11, %r9, 1;
	and.b32 	%r12, %r11, %r1;
	sub.s32 	%r13, %r1, %r12;
	shl.b32 	%r14, %r13, 2;
	add.s32 	%r15, %r12, %r14;
	cvt.s64.s32 	%rd12, %r15;
	mul.wide.s32 	%rd13, %r15, 4;
	add.u64 	%rd14, %rd1, %rd13;
	ld.shared.f32 	%f2, [%rd14+0];
	.loc	16	74	0
	add.s32 	%r16, %r15, %r9;
	cvt.s64.s32 	%rd15, %r16;
	mul.wide.s32 	%rd16, %r16, 4;
	add.u64 	%rd17, %rd1, %rd16;
	ld.shared.f32 	%f3, [%rd17+0];
	.loc	16	75	0
	add.s32 	%r17, %r16, %r9;
	cvt.s64.s32 	%rd18, %r17;
	mul.wide.s32 	%rd19, %r17, 4;
	add.u64 	%rd20, %rd1, %rd19;
	ld.shared.f32 	%f4, [%rd20+0];
	.loc	16	76	0
	add.s32 	%r18, %r17, %r9;
	cvt.s64.s32 	%rd21, %r18;
	mul.wide.s32 	%rd22, %r18, 4;
	add.u64 	%rd23, %rd1, %rd22;
	ld.shared.f32 	%f5, [%rd23+0];
	.loc	16	79	0
	add.f32 	%f6, %f2, %f4;
	sub.f32 	%f7, %f2, %f4;
	.loc	16	80	0
	add.f32 	%f8, %f3, %f5;
	sub.f32 	%f9, %f3, %f5;
	.loc	16	81	0
	add.f32 	%f10, %f6, %f8;
	st.shared.f32 	[%rd14+0], %f10;
	sub.f32 	%f11, %f6, %f8;
	st.shared.f32 	[%rd17+0], %f11;
	.loc	16	82	0
	add.f32 	%f12, %f7, %f9;
	st.shared.f32 	[%rd20+0], %f12;
	sub.f32 	%f13, %f7, %f9;
	st.shared.f32 	[%rd23+0], %f13;
	.loc	16	65	0
	shr.s32 	%r9, %r9, 2;
	mov.u32 	%r19, 0;
	setp.gt.s32 	%p4, %r9, %r19;
	@%p4 bra 	$Lt_0_6658;
$Lt_0_6146:
	and.b32 	%r20, %r3, 1;
	mov.u32 	%r21, 0;
	setp.eq.s32 	%p5, %r20, %r21;
	@%p5 bra 	$Lt_0_7170;
	.loc	16	87	0
	bar.sync 	0;
	.loc	16	88	0
	mov.s32 	%r22, %r1;
	shr.s32 	%r23, %r4, 31;
	mov.s32 	%r24, 1;
	and.b32 	%r25, %r23, %r24;
	add.s32 	%r26, %r25, %r4;
	shr.s32 	%r27, %r26, 1;
	setp.le.s32 	%p6, %r27, %r1;
	@%p6 bra 	$Lt_0_7682;
	mov.u32 	%r7, %ntid.x;
$Lt_0_8194:
 //<loop> Loop body line 88, nesting depth: 1, estimated iterations: unknown
	.loc	16	92	0
	shl.b32 	%r28, %r22, 1;
	cvt.s64.s32 	%rd24, %r28;
	mul.wide.s32 	%rd25, %r28, 4;
	add.u64 	%rd26, %rd1, %rd25;
	ld.shared.f32 	%f14, [%rd26+0];
	.loc	16	93	0
	ld.shared.f32 	%f15, [%rd26+4];
	.loc	16	94	0
	add.f32 	%f16, %f14, %f15;
	st.shared.f32 	[%rd26+0], %f16;
	.loc	16	95	0
	sub.f32 	%f17, %f14, %f15;
	st.shared.f32 	[%rd26+4], %f17;
	add.u32 	%r22, %r22, %r7;
	setp.gt.s32 	%p7, %r27, %r22;
	@%p7 bra 	$Lt_0_8194;
$Lt_0_7682:
$Lt_0_7170:
	.loc	16	99	0
	bar.sync 	0;
	.loc	16	100	0
	mov.s32 	%r29, %r1;
	@!%p1 bra 	$Lt_0_8706;
	cvt.s64.s32 	%rd27, %r1;
	mov.u32 	%r7, %ntid.x;
	cvt.s64.u32 	%rd28, %r7;
	mov.u32 	%r30, %ctaid.x;
	shl.b32 	%r31, %r30, %r3;
	mul.wide.s32 	%rd29, %r1, 4;
	mul.wide.u32 	%rd6, %r7, 4;
	cvt.s64.s32 	%rd30, %r31;
	add.u64 	%rd31, %rd29, %rd1;
	ld.param.u64 	%rd32, [__cudaparm__Z15fwtBatch1KernelPfS_i_d_Output];
	mul.wide.s32 	%rd33, %r31, 4;
	add.s64 	%rd34, %rd32, %rd33;
	add.s64 	%rd35, %rd29, %rd34;
$Lt_0_9218:
 //<loop> Loop body line 100, nesting depth: 1, estimated iterations: unknown
	.loc	16	101	0
	ld.shared.f32 	%f18, [%rd31+0];
	st.global.f32 	[%rd35+0], %f18;
	add.u32 	%r29, %r29, %r7;
	add.s64 	%rd35, %rd35, %rd6;
	add.u64 	%rd31, %rd31, %rd6;
	setp.gt.s32 	%p8, %r4, %r29;
	@%p8 bra 	$Lt_0_9218;
$Lt_0_8706:
	.loc	16	102	0
	exit;
$LDWend__Z15fwtBatch1KernelPfS_i:
	} // _Z15fwtBatch1KernelPfS_i

	.entry _Z15fwtBatch2KernelPfS_i (
		.param .u64 __cudaparm__Z15fwtBatch2KernelPfS_i_d_Output,
		.param .u64 __cudaparm__Z15fwtBatch2KernelPfS_i_d_Input,
		.param .s32 __cudaparm__Z15fwtBatch2KernelPfS_i_stride)
	{
	.reg .u32 %r<21>;
	.reg .u64 %rd<24>;
	.reg .f32 %f<14>;
	.loc	16	111	0
$LDWbegin__Z15fwtBatch2KernelPfS_i:
	.loc	16	125	0
	mov.u32 	%r1, %ntid.x;
	mov.u32 	%r2, %nctaid.x;
	mul.lo.u32 	%r3, %r2, %r1;
	ld.param.s32 	%r4, [__cudaparm__Z15fwtBatch2KernelPfS_i_stride];
	sub.s32 	%r5, %r4, 1;
	mov.u32 	%r6, %ctaid.x;
	mul.lo.u32 	%r7, %r6, %r1;
	mov.u32 	%r8, %ctaid.y;
	mul.lo.u32 	%r9, %r8, %r3;
	mov.u32 	%r10, %tid.x;
	add.u32 	%r11, %r10, %r7;
	and.b32 	%r12, %r5, %r11;
	sub.s32 	%r13, %r11, %r12;
	mul.lo.u32 	%r14, %r9, 4;
	cvt.u64.u32 	%rd1, %r14;
	mul.wide.u32 	%rd2, %r14, 4;
	shl.b32 	%r15, %r13, 2;
	ld.param.u64 	%rd3, [__cudaparm__Z15fwtBatch2KernelPfS_i_d_Input];
	add.u64 	%rd4, %rd3, %rd2;
	add.s32 	%r16, %r12, %r15;
	cvt.s64.s32 	%rd5, %r16;
	mul.wide.s32 	%rd6, %r16, 4;
	add.u64 	%rd7, %rd4, %rd6;
	ld.global.f32 	%f1, [%rd7+0];
	.loc	16	126	0
	add.s32 	%r17, %r16, %r4;
	cvt.s64.s32 	%rd8, %r17;
	mul.wide.s32 	%rd9, %r17, 4;
	add.u64 	%rd10, %rd4, %rd9;
	ld.global.f32 	%f2, [%rd10+0];
	.loc	16	127	0
	add.s32 	%r18, %r17, %r4;
	cvt.s64.s32 	%rd11, %r18;
	mul.wide.s32 	%rd12, %r18, 4;
	add.u64 	%rd13, %rd4, %rd12;
	ld.global.f32 	%f3, [%rd13+0];
	.loc	16	128	0
	add.s32 	%r19, %r18, %r4;
	cvt.s64.s32 	%rd14, %r19;
	mul.wide.s32 	%rd15, %r19, 4;
	add.u64 	%rd16, %rd4, %rd15;
	ld.global.f32 	%f4, [%rd16+0];
	.loc	16	131	0
	add.f32 	%f5, %f1, %f3;
	sub.f32 	%f6, %f1, %f3;
	.loc	16	132	0
	add.f32 	%f7, %f2, %f4;
	sub.f32 	%f8, %f2, %f4;
	.loc	16	133	0
	ld.param.u64 	%rd17, [__cudaparm__Z15fwtBatch2KernelPfS_i_d_Output];
	add.u64 	%rd18, %rd17, %rd2;
	add.f32 	%f9, %f5, %f7;
	add.u64 	%rd19, %rd18, %rd6;
	st.global.f32 	[%rd19+0], %f9;
	sub.f32 	%f10, %f5, %f7;
	add.u64 	%rd20, %rd18, %rd9;
	st.global.f32 	[%rd20+0], %f10;
	.loc	16	134	0
	add.f32 	%f11, %f6, %f8;
	add.u64 	%rd21, %rd18, %rd12;
	st.global.f32 	[%rd21+0], %f11;
	sub.f32 	%f12, %f6, %f8;
	add.u64 	%rd22, %rd18, %rd15;
	st.global.f32 	[%rd22+0], %f12;
	.loc	16	135	0
	exit;
$LDWend__Z15fwtBatch2KernelPfS_i:
	} // _Z15fwtBatch2KernelPfS_i

	.entry _Z14modulateKernelPfS_i (
		.param .u64 __cudaparm__Z14modulateKernelPfS_i_d_A,
		.param .u64 __cudaparm__Z14modulateKernelPfS_i_d_B,
		.param .s32 __cudaparm__Z14modulateKernelPfS_i_N)
	{
	.reg .u32 %r<11>;
	.reg .u64 %rd<10>;
	.reg .f32 %f<8>;
	.reg .pred %p<4>;
	.loc	16	163	0
$LDWbegin__Z14modulateKernelPfS_i:
	.loc	16	168	0
	mov.u32 	%r1, %ntid.x;
	mov.u32 	%r2, %ctaid.x;
	mul.lo.u32 	%r3, %r2, %r1;
	mov.u32 	%r4, %tid.x;
	add.u32 	%r5, %r4, %r3;
	mov.s32 	%r6, %r5;
	ld.param.s32 	%r7, [__cudaparm__Z14modulateKernelPfS_i_N];
	setp.le.s32 	%p1, %r7, %r5;
	@%p1 bra 	$Lt_2_1282;
	cvt.rn.f32.s32 	%f1, %r7;
	mov.u32 	%r8, %nctaid.x;
	mul.lo.u32 	%r9, %r8, %r1;
	cvt.s64.s32 	%rd1, %r5;
	mul.wide.s32 	%rd2, %r5, 4;
	cvt.s64.u32 	%rd3, %r9;
	rcp.rn.f32 	%f2, %f1;
	ld.param.u64 	%rd4, [__cudaparm__Z14modulateKernelPfS_i_d_A];
	add.u64 	%rd5, %rd4, %rd2;
	mul.wide.u32 	%rd6, %r9, 4;
	ld.param.u64 	%rd7, [__cudaparm__Z14modulateKernelPfS_i_d_B];
	add.u64 	%rd8, %rd7, %rd2;
$Lt_2_1794:
 //<loop> Loop body line 168, nesting depth: 1, estimated iterations: unknown
	.loc	16	169	0
	ld.global.f32 	%f3, [%rd5+0];
	ld.global.f32 	%f4, [%rd8+0];
	mul.f32 	%f5, %f4, %f2;
	mul.f32 	%f6, %f3, %f5;
	st.global.f32 	[%rd5+0], %f6;
	add.s32 	%r6, %r6, %r9;
	add.u64 	%rd8, %rd8, %rd6;
	add.u64 	%rd5, %rd5, %rd6;
	setp.lt.s32 	%p2, %r6, %r7;
	@%p2 bra 	$Lt_2_1794;
$Lt_2_1282:
	.loc	16	170	0
	exit;
$LDWend__Z14modulateKernelPfS_i:
	} // _Z14modulateKernelPfS_i



// ===== COMPILED SASS (sm_100) =====

	.target	sm_100

	.elftype	@"ET_EXEC"


//--------------------- .note.nv.tkinfo           --------------------------
	.section	.note.nv.tkinfo,"",@"SHT_NOTE"
	.sectionflags	@"SHF_NOTE_NV_TKINFO"
	.tkinfo
        /*0018*/ 	.word	0x00000002
        /*0030*/ 	.string	""
        /*0030*/ 	.string	"ptxas"
        /*0030*/ 	.string	"Cuda compilation tools, release 13.0, V13.0.88"
        /*0030*/ 	.string	"Build cuda_13.0.r13.0/compiler.36424714_0"
        /*0030*/ 	.string	"-arch sm_100 "



//--------------------- .note.nv.cuinfo           --------------------------
	.section	.note.nv.cuinfo,"",@"SHT_NOTE"
	.sectionflags	@"SHF_NOTE_NV_CUINFO"
        /*0018*/ 	.short	0x0002
        /*001a*/ 	.short	0x0014
        /*001c*/ 	.short	0x0082
	.zero		2


//--------------------- .nv.info                  --------------------------
	.section	.nv.info,"",@"SHT_CUDA_INFO"
	.align	4


	//----- nvinfo : EIATTR_REGCOUNT
	.align		4
        /*0000*/ 	.byte	0x04, 0x2f
        /*0002*/ 	.short	(.L_1 - .L_0)
	.align		4
.L_0:
        /*0004*/ 	.word	index@(_Z15fwtBatch1KernelPfS_i)
        /*0008*/ 	.word	0x00000012


	//----- nvinfo : EIATTR_FRAME_SIZE
	.align		4
.L_1:
        /*000c*/ 	.byte	0x04, 0x11
        /*000e*/ 	.short	(.L_3 - .L_2)
	.align		4
.L_2:
        /*0010*/ 	.word	index@(_Z15fwtBatch1KernelPfS_i)
        /*0014*/ 	.word	0x00000000


	//----- nvinfo : EIATTR_REGCOUNT
	.align		4
.L_3:
        /*0018*/ 	.byte	0x04, 0x2f
        /*001a*/ 	.short	(.L_5 - .L_4)
	.align		4
.L_4:
        /*001c*/ 	.word	index@(_Z15fwtBatch2KernelPfS_i)
        /*0020*/ 	.word	0x00000018


	//----- nvinfo : EIATTR_FRAME_SIZE
	.align		4
.L_5:
        /*0024*/ 	.byte	0x04, 0x11
        /*0026*/ 	.short	(.L_7 - .L_6)
	.align		4
.L_6:
        /*0028*/ 	.word	index@(_Z15fwtBatch2KernelPfS_i)
        /*002c*/ 	.word	0x00000000


	//----- nvinfo : EIATTR_REGCOUNT
	.align		4
.L_7:
        /*0030*/ 	.byte	0x04, 0x2f
        /*0032*/ 	.short	(.L_9 - .L_8)
	.align		4
.L_8:
        /*0034*/ 	.word	index@(_Z14modulateKernelPfS_i)
        /*0038*/ 	.word	0x0000000f


	//----- nvinfo : EIATTR_FRAME_SIZE
	.align		4
.L_9:
        /*003c*/ 	.byte	0x04, 0x11
        /*003e*/ 	.short	(.L_11 - .L_10)
	.align		4
.L_10:
        /*0040*/ 	.word	index@($__internal_0_$__cuda_sm20_rcp_rn_f32_slowpath)
        /*0044*/ 	.word	0x00000000


	//----- nvinfo : EIATTR_FRAME_SIZE
	.align		4
.L_11:
        /*0048*/ 	.byte	0x04, 0x11
        /*004a*/ 	.short	(.L_13 - .L_12)
	.align		4
.L_12:
        /*004c*/ 	.word	index@(_Z14modulateKernelPfS_i)
        /*0050*/ 	.word	0x00000000


	//----- nvinfo : EIATTR_MIN_STACK_SIZE
	.align		4
.L_13:
        /*0054*/ 	.byte	0x04, 0x12
        /*0056*/ 	.short	(.L_15 - .L_14)
	.align		4
.L_14:
        /*0058*/ 	.word	index@(_Z14modulateKernelPfS_i)
        /*005c*/ 	.word	0x00000000


	//----- nvinfo : EIATTR_MIN_STACK_SIZE
	.align		4
.L_15:
        /*0060*/ 	.byte	0x04, 0x12
        /*0062*/ 	.short	(.L_17 - .L_16)
	.align		4
.L_16:
        /*0064*/ 	.word	index@(_Z15fwtBatch2KernelPfS_i)
        /*0068*/ 	.word	0x00000000


	//----- nvinfo : EIATTR_MIN_STACK_SIZE
	.align		4
.L_17:
        /*006c*/ 	.byte	0x04, 0x12
        /*006e*/ 	.short	(.L_19 - .L_18)
	.align		4
.L_18:
        /*0070*/ 	.word	index@(_Z15fwtBatch1KernelPfS_i)
        /*0074*/ 	.word	0x00000000
.L_19:


//--------------------- .nv.compat                --------------------------
	.section	.nv.compat,"",@"SHT_CUDA_COMPAT_INFO"
	.align	4
        /*0000*/ 	.byte	0x02, 0x09, 0x00, 0x00, 0x02, 0x02, 0x01, 0x00, 0x02, 0x05, 0x05, 0x00, 0x03, 0x07, 0x01, 0x01
        /*0010*/ 	.byte	0x02, 0x03, 0x00, 0x00, 0x02, 0x06, 0x01, 0x00, 0x04, 0x0b, 0x08, 0x00, 0x09, 0x00, 0x00, 0x00
        /*0020*/ 	.byte	0x00, 0x00, 0x00, 0x00


//--------------------- .nv.info._Z14modulateKernelPfS_i --------------------------
	.section	.nv.info._Z14modulateKernelPfS_i,"",@"SHT_CUDA_INFO"
	.sectionflags	@""
	.align	4


	//----- nvinfo : EIATTR_CUDA_API_VERSION
	.align		4
        /*0000*/ 	.byte	0x04, 0x37
        /*0002*/ 	.short	(.L_21 - .L_20)
.L_20:
        /*0004*/ 	.word	0x00000082


	//----- nvinfo : EIATTR_KPARAM_INFO
	.align		4
.L_21:
        /*0008*/ 	.byte	0x04, 0x17
        /*000a*/ 	.short	(.L_23 - .L_22)
.L_22:
        /*000c*/ 	.word	0x00000000
        /*0010*/ 	.short	0x0002
        /*0012*/ 	.short	0x0010
        /*0014*/ 	.byte	0x00, 0xf0, 0x11, 0x00


	//----- nvinfo : EIATTR_KPARAM_INFO
	.align		4
.L_23:
        /*0018*/ 	.byte	0x04, 0x17
        /*001a*/ 	.short	(.L_25 - .L_24)
.L_24:
        /*001c*/ 	.word	0x00000000
        /*0020*/ 	.short	0x0001
        /*0022*/ 	.short	0x0008
        /*0024*/ 	.byte	0x00, 0xf0, 0x21, 0x00


	//----- nvinfo : EIATTR_KPARAM_INFO
	.align		4
.L_25:
        /*0028*/ 	.byte	0x04, 0x17
        /*002a*/ 	.short	(.L_27 - .L_26)
.L_26:
        /*002c*/ 	.word	0x00000000
        /*0030*/ 	.short	0x0000
        /*0032*/ 	.short	0x0000
        /*0034*/ 	.byte	0x00, 0xf0, 0x21, 0x00


	//----- nvinfo : EIATTR_SPARSE_MMA_MASK
	.align		4
.L_27:
        /*0038*/ 	.byte	0x03, 0x50
        /*003a*/ 	.short	0x0000


	//----- nvinfo : EIATTR_MAXREG_COUNT
	.align		4
        /*003c*/ 	.byte	0x03, 0x1b
        /*003e*/ 	.short	0x00ff


	//----- nvinfo : EIATTR_MERCURY_ISA_VERSION
	.align		4
        /*0040*/ 	.byte	0x03, 0x5f
        /*0042*/ 	.short	0x0101


	//----- nvinfo : EIATTR_VRC_CTA_INIT_COUNT
	.align		4
        /*0044*/ 	.byte	0x02, 0x4a
	.zero		1
	.zero		1


	//----- nvinfo : EIATTR_EXIT_INSTR_OFFSETS
	.align		4
        /*0048*/ 	.byte	0x04, 0x1c
        /*004a*/ 	.short	(.L_29 - .L_28)


	//   ....[0]....
.L_28:
        /*004c*/ 	.word	0x00000070


	//   ....[1]....
        /*0050*/ 	.word	0x00000260


	//----- nvinfo : EIATTR_CRS_STACK_SIZE
	.align		4
.L_29:
        /*0054*/ 	.byte	0x04, 0x1e
        /*0056*/ 	.short	(.L_31 - .L_30)
.L_30:
        /*0058*/ 	.word	0x00000000


	//----- nvinfo : EIATTR_CBANK_PARAM_SIZE
	.align		4
.L_31:
        /*005c*/ 	.byte	0x03, 0x19
        /*005e*/ 	.short	0x0014


	//----- nvinfo : EIATTR_PARAM_CBANK
	.align		4
        /*0060*/ 	.byte	0x04, 0x0a
        /*0062*/ 	.short	(.L_33 - .L_32)
	.align		4
.L_32:
        /*0064*/ 	.word	index@(.nv.constant0._Z14modulateKernelPfS_i)
        /*0068*/ 	.short	0x0380
        /*006a*/ 	.short	0x0014


	//----- nvinfo : EIATTR_SW_WAR
	.align		4
.L_33:
        /*006c*/ 	.byte	0x04, 0x36
        /*006e*/ 	.short	(.L_35 - .L_34)
.L_34:
        /*0070*/ 	.word	0x00000008
.L_35:


//--------------------- .nv.info._Z15fwtBatch2KernelPfS_i --------------------------
	.section	.nv.info._Z15fwtBatch2KernelPfS_i,"",@"SHT_CUDA_INFO"
	.sectionflags	@""
	.align	4


	//----- nvinfo : EIATTR_CUDA_API_VERSION
	.align		4
        /*0000*/ 	.byte	0x04, 0x37
        /*0002*/ 	.short	(.L_37 - .L_36)
.L_36:
        /*0004*/ 	.word	0x00000082


	//----- nvinfo : EIATTR_KPARAM_INFO
	.align		4
.L_37:
        /*0008*/ 	.byte	0x04, 0x17
        /*000a*/ 	.short	(.L_39 - .L_38)
.L_38:
        /*000c*/ 	.word	0x00000000
        /*0010*/ 	.short	0x0002
        /*0012*/ 	.short	0x0010
        /*0014*/ 	.byte	0x00, 0xf0, 0x11, 0x00


	//----- nvinfo : EIATTR_KPARAM_INFO
	.align		4
.L_39:
        /*0018*/ 	.byte	0x04, 0x17
        /*001a*/ 	.short	(.L_41 - .L_40)
.L_40:
        /*001c*/ 	.word	0x00000000
        /*0020*/ 	.short	0x0001
        /*0022*/ 	.short	0x0008
        /*0024*/ 	.byte	0x00, 0xf0, 0x21, 0x00


	//----- nvinfo : EIATTR_KPARAM_INFO
	.align		4
.L_41:
        /*0028*/ 	.byte	0x04, 0x17
        /*002a*/ 	.short	(.L_43 - .L_42)
.L_42:
        /*002c*/ 	.word	0x00000000
        /*0030*/ 	.short	0x0000
        /*0032*/ 	.short	0x0000
        /*0034*/ 	.byte	0x00, 0xf0, 0x21, 0x00


	//----- nvinfo : EIATTR_SPARSE_MMA_MASK
	.align		4
.L_43:
        /*0038*/ 	.byte	0x03, 0x50
        /*003a*/ 	.short	0x0000


	//----- nvinfo : EIATTR_MAXREG_COUNT
	.align		4
        /*003c*/ 	.byte	0x03, 0x1b
        /*003e*/ 	.short	0x00ff


	//----- nvinfo : EIATTR_MERCURY_ISA_VERSION
	.align		4
        /*0040*/ 	.byte	0x03, 0x5f
        /*0042*/ 	.short	0x0101


	//----- nvinfo : EIATTR_VRC_CTA_INIT_COUNT
	.align		4
        /*0044*/ 	.byte	0x02, 0x4a
	.zero		1
	.zero		1


	//----- nvinfo : EIATTR_EXIT_INSTR_OFFSETS
	.align		4
        /*0048*/ 	.byte	0x04, 0x1c
        /*004a*/ 	.short	(.L_45 - .L_44)


	//   ....[0]....
.L_44:
        /*004c*/ 	.word	0x000002f0


	//----- nvinfo : EIATTR_CBANK_PARAM_SIZE
	.align		4
.L_45:
        /*0050*/ 	.byte	0x03, 0x19
        /*0052*/ 	.short	0x0014


	//----- nvinfo : EIATTR_PARAM_CBANK
	.align		4
        /*0054*/ 	.byte	0x04, 0x0a
        /*0056*/ 	.short	(.L_47 - .L_46)
	.align		4
.L_46:
        /*0058*/ 	.word	index@(.nv.constant0._Z15fwtBatch2KernelPfS_i)
        /*005c*/ 	.short	0x0380
        /*005e*/ 	.short	0x0014


	//----- nvinfo : EIATTR_SW_WAR
	.align		4
.L_47:
        /*0060*/ 	.byte	0x04, 0x36
        /*0062*/ 	.short	(.L_49 - .L_48)
.L_48:
        /*0064*/ 	.word	0x00000008
.L_49:


//--------------------- .nv.info._Z15fwtBatch1KernelPfS_i --------------------------
	.section	.nv.info._Z15fwtBatch1KernelPfS_i,"",@"SHT_CUDA_INFO"
	.sectionflags	@""
	.align	4


	//----- nvinfo : EIATTR_CUDA_API_VERSION
	.align		4
        /*0000*/ 	.byte	0x04, 0x37
        /*0002*/ 	.short	(.L_51 - .L_50)
.L_50:
        /*0004*/ 	.word	0x00000082


	//----- nvinfo : EIATTR_KPARAM_INFO
	.align		4
.L_51:
        /*0008*/ 	.byte	0x04, 0x17
        /*000a*/ 	.short	(.L_53 - .L_52)
.L_52:
        /*000c*/ 	.word	0x00000000
        /*0010*/ 	.short	0x0002
        /*0012*/ 	.short	0x0010
        /*0014*/ 	.byte	0x00, 0xf0, 0x11, 0x00


	//----- nvinfo : EIATTR_KPARAM_INFO
	.align		4
.L_53:
        /*0018*/ 	.byte	0x04, 0x17
        /*001a*/ 	.short	(.L_55 - .L_54)
.L_54:
        /*001c*/ 	.word	0x00000000
        /*0020*/ 	.short	0x0001
        /*0022*/ 	.short	0x0008
        /*0024*/ 	.byte	0x00, 0xf0, 0x21, 0x00


	//----- nvinfo : EIATTR_KPARAM_INFO
	.align		4
.L_55:
        /*0028*/ 	.byte	0x04, 0x17
        /*002a*/ 	.short	(.L_57 - .L_56)
.L_56:
        /*002c*/ 	.word	0x00000000
        /*0030*/ 	.short	0x0000
        /*0032*/ 	.short	0x0000
        /*0034*/ 	.byte	0x00, 0xf0, 0x21, 0x00


	//----- nvinfo : EIATTR_SPARSE_MMA_MASK
	.align		4
.L_57:
        /*0038*/ 	.byte	0x03, 0x50
        /*003a*/ 	.short	0x0000


	//----- nvinfo : EIATTR_MAXREG_COUNT
	.align		4
        /*003c*/ 	.byte	0x03, 0x1b
        /*003e*/ 	.short	0x00ff


	//----- nvinfo : EIATTR_NUM_BARRIERS
	.align		4
        /*0040*/ 	.byte	0x02, 0x4c
        /*0042*/ 	.byte	0x01
	.zero		1


	//----- nvinfo : EIATTR_MERCURY_ISA_VERSION
	.align		4
        /*0044*/ 	.byte	0x03, 0x5f
        /*0046*/ 	.short	0x0101


	//----- nvinfo : EIATTR_VRC_CTA_INIT_COUNT
	.align		4
        /*0048*/ 	.byte	0x02, 0x4a
	.zero		1
	.zero		1


	//----- nvinfo : EIATTR_EXIT_INSTR_OFFSETS
	.align		4
        /*004c*/ 	.byte	0x04, 0x1c
        /*004e*/ 	.short	(.L_59 - .L_58)


	//   ....[0]....
.L_58:
        /*0050*/ 	.word	0x000005d0


	//   ....[1]....
        /*0054*/ 	.word	0x000006d0


	//----- nvinfo : EIATTR_CRS_STACK_SIZE
	.align		4
.L_59:
        /*0058*/ 	.byte	0x04, 0x1e
        /*005a*/ 	.short	(.L_61 - .L_60)
.L_60:
        /*005c*/ 	.word	0x00000000


	//----- nvinfo : EIATTR_CBANK_PARAM_SIZE
	.align		4
.L_61:
        /*0060*/ 	.byte	0x03, 0x19
        /*0062*/ 	.short	0x0014


	//----- nvinfo : EIATTR_PARAM_CBANK
	.align		4
        /*0064*/ 	.byte	0x04, 0x0a
        /*0066*/ 	.short	(.L_63 - .L_62)
	.align		4
.L_62:
        /*0068*/ 	.word	index@(.nv.constant0._Z15fwtBatch1KernelPfS_i)
        /*006c*/ 	.short	0x0380
        /*006e*/ 	.short	0x0014


	//----- nvinfo : EIATTR_SW_WAR
	.align		4
.L_63:
        /*0070*/ 	.byte	0x04, 0x36
        /*0072*/ 	.short	(.L_65 - .L_64)
.L_64:
        /*0074*/ 	.word	0x00000008
.L_65:


//--------------------- .nv.callgraph             --------------------------
	.section	.nv.callgraph,"",@"SHT_CUDA_CALLGRAPH"
	.align	4
	.sectionentsize	8
	.align		4
        /*0000*/ 	.word	0x00000000
	.align		4
        /*0004*/ 	.word	0xffffffff
	.align		4
        /*0008*/ 	.word	0x00000000
	.align		4
        /*000c*/ 	.word	0xfffffffe
	.align		4
        /*0010*/ 	.word	0x00000000
	.align		4
        /*0014*/ 	.word	0xfffffffd
	.align		4
        /*0018*/ 	.word	0x00000000
	.align		4
        /*001c*/ 	.word	0xfffffffc


//--------------------- .text._Z14modulateKernelPfS_i --------------------------
	.section	.text._Z14modulateKernelPfS_i,"ax",@progbits
	.align	128
.text._Z14modulateKernelPfS_i:
        .type           _Z14modulateKernelPfS_i,@function
        .size           _Z14modulateKernelPfS_i,(.L_x_18 - _Z14modulateKernelPfS_i)
        .other          _Z14modulateKernelPfS_i,@"STO_CUDA_ENTRY STV_DEFAULT"
_Z14modulateKernelPfS_i:
[----:B------:R-:W-:Y:S01]  /*0000*/  LDC R1, c[0x0][0x37c] ;  /* 0x0000df00ff017b82 */ /* 0x000fe20000000800 */
[----:B------:R-:W0:Y:S01]  /*0010*/  S2R R3, SR_CTAID.X ;  /* 0x0000000000037919 */ /* 0x000e220000002500 */
[----:B------:R-:W0:Y:S01]  /*0020*/  LDCU UR4, c[0x0][0x360] ;  /* 0x00006c00ff0477ac */ /* 0x000e220008000800 */
[----:B------:R-:W0:Y:S01]  /*0030*/  S2R R0, SR_TID.X ;  /* 0x0000000000007919 */ /* 0x000e220000002100 */
[----:B------:R-:W1:Y:S01]  /*0040*/  LDCU UR5, c[0x0][0x390] ;  /* 0x00007200ff0577ac */ /* 0x000e620008000800 */
[----:B0-----:R-:W-:-:S05]  /*0050*/  IMAD R3, R3, UR4, R0 ;  /* 0x0000000403037c24 */ /* 0x001fca000f8e0200 */
[----:B-1----:R-:W-:-:S13]  /*0060*/  ISETP.GE.AND P0, PT, R3, UR5, PT ;  /* 0x0000000503007c0c */ /* 0x002fda000bf06270 */
[----:B------:R-:W-:Y:S05]  /*0070*/  @P0 EXIT ;  /* 0x000000000000094d */ /* 0x000fea0003800000 */
[----:B------:R-:W-:Y:S01]  /*0080*/  I2FP.F32.S32 R0, UR5 ;  /* 0x0000000500007c45 */ /* 0x000fe20008201400 */
[----:B------:R-:W0:Y:S04]  /*0090*/  LDC R4, c[0x0][0x370] ;  /* 0x0000dc00ff047b82 */ /* 0x000e280000000800 */
[----:B------:R-:W-:-:S05]  /*00a0*/  VIADD R2, R0, 0x1800000 ;  /* 0x0180000000027836 */ /* 0x000fca0000000000 */
[----:B------:R-:W-:-:S04]  /*00b0*/  LOP3.LUT R2, R2, 0x7f800000, RZ, 0xc0, !PT ;  /* 0x7f80000002027812 */ /* 0x000fc800078ec0ff */
[----:B------:R-:W-:Y:S01]  /*00c0*/  ISETP.GT.U32.AND P0, PT, R2, 0x1ffffff, PT ;  /* 0x01ffffff0200780c */ /* 0x000fe20003f04070 */
[----:B0-----:R-:W-:-:S12]  /*00d0*/  IMAD R2, R4, UR4, RZ ;  /* 0x0000000404027c24 */ /* 0x001fd8000f8e02ff */
[----:B------:R-:W-:Y:S05]  /*00e0*/  @P0 BRA `(.L_x_0) ;  /* 0x00000000000c0947 */ /* 0x000fea0003800000 */
[----:B------:R-:W-:-:S07]  /*00f0*/  MOV R4, 0x110 ;  /* 0x0000011000047802 */ /* 0x000fce0000000f00 */
[----:B------:R-:W-:Y:S05]  /*0100*/  CALL.REL.NOINC `($__internal_0_$__cuda_sm20_rcp_rn_f32_slowpath) ;  /* 0x0000000000587944 */ /* 0x000fea0003c00000 */
[----:B------:R-:W-:Y:S05]  /*0110*/  BRA `(.L_x_1) ;  /* 0x0000000000107947 */ /* 0x000fea0003800000 */
.L_x_0:
[----:B------:R-:W0:Y:S02]  /*0120*/  MUFU.RCP R5, R0 ;  /* 0x0000000000057308 */ /* 0x000e240000001000 */
[----:B0-----:R-:W-:-:S04]  /*0130*/  FFMA R4, R0, R5, -1 ;  /* 0xbf80000000047423 */ /* 0x001fc80000000005 */
[----:B------:R-:W-:-:S04]  /*0140*/  FADD.FTZ R4, -R4, -RZ ;  /* 0x800000ff04047221 */ /* 0x000fc80000010100 */
[----:B------:R-:W-:-:S07]  /*0150*/  FFMA R8, R5, R4, R5 ;  /* 0x0000000405087223 */ /* 0x000fce0000000005 */
.L_x_1:
[----:B------:R-:W0:Y:S01]  /*0160*/  LDC.64 R4, c[0x0][0x380] ;  /* 0x0000e000ff047b82 */ /* 0x000e220000000a00 */
[----:B------:R-:W1:Y:S01]  /*0170*/  LDCU.64 UR4, c[0x0][0x358] ;  /* 0x00006b00ff0477ac */ /* 0x000e620008000a00 */
[----:B------:R-:W2:Y:S06]  /*0180*/  LDCU UR6, c[0x0][0x390] ;  /* 0x00007200ff0677ac */ /* 0x000eac0008000800 */
[----:B------:R-:W3:Y:S01]  /*0190*/  LDC.64 R6, c[0x0][0x388] ;  /* 0x0000e200ff067b82 */ /* 0x000ee20000000a00 */
[----:B0-----:R-:W-:-:S04]  /*01a0*/  IMAD.WIDE R4, R3, 0x4, R4 ;  /* 0x0000000403047825 */ /* 0x001fc800078e0204 */
[----:B-123--:R-:W-:-:S07]  /*01b0*/  IMAD.WIDE R6, R3, 0x4, R6 ;  /* 0x0000000403067825 */ /* 0x00efce00078e0206 */
.L_x_2:
[----:B------:R0:W2:Y:S04]  /*01c0*/  LDG.E R9, desc[UR4][R6.64] ;  /* 0x0000000406097981 */ /* 0x0000a8000c1e1900 */
[----:B------:R-:W3:Y:S01]  /*01d0*/  LDG.E R0, desc[UR4][R4.64] ;  /* 0x0000000404007981 */ /* 0x000ee2000c1e1900 */
[----:B------:R-:W-:-:S05]  /*01e0*/  IMAD.IADD R3, R2, 0x1, R3 ;  /* 0x0000000102037824 */ /* 0x000fca00078e0203 */
[----:B------:R-:W-:Y:S01]  /*01f0*/  ISETP.GE.AND P0, PT, R3, UR6, PT ;  /* 0x0000000603007c0c */ /* 0x000fe2000bf06270 */
[----:B0-----:R-:W-:-:S04]  /*0200*/  IMAD.WIDE.U32 R6, R2, 0x4, R6 ;  /* 0x0000000402067825 */ /* 0x001fc800078e0006 */
[----:B--2---:R-:W-:-:S04]  /*0210*/  FMUL R9, R9, R8 ;  /* 0x0000000809097220 */ /* 0x004fc80000400000 */
[----:B---3--:R-:W-:-:S05]  /*0220*/  FMUL R9, R0, R9 ;  /* 0x0000000900097220 */ /* 0x008fca0000400000 */
[----:B------:R0:W-:Y:S02]  /*0230*/  STG.E desc[UR4][R4.64], R9 ;  /* 0x0000000904007986 */ /* 0x0001e4000c101904 */
[----:B0-----:R-:W-:Y:S01]  /*0240*/  IMAD.WIDE.U32 R4, R2, 0x4, R4 ;  /* 0x0000000402047825 */ /* 0x001fe200078e0004 */
[----:B------:R-:W-:Y:S06]  /*0250*/  @!P0 BRA `(.L_x_2) ;  /* 0xfffffffc00d88947 */ /* 0x000fec000383ffff */
[----:B------:R-:W-:Y:S05]  /*0260*/  EXIT ;  /* 0x000000000000794d */ /* 0x000fea0003800000 */
        .weak           $__internal_0_$__cuda_sm20_rcp_rn_f32_slowpath
        .type           $__internal_0_$__cuda_sm20_rcp_rn_f32_slowpath,@function
        .size           $__internal_0_$__cuda_sm20_rcp_rn_f32_slowpath,(.L_x_18 - $__internal_0_$__cuda_sm20_rcp_rn_f32_slowpath)
$__internal_0_$__cuda_sm20_rcp_rn_f32_slowpath:
[----:B------:R-:W-:-:S05]  /*0270*/  IMAD.SHL.U32 R5, R0, 0x2, RZ ;  /* 0x0000000200057824 */ /* 0x000fca00078e00ff */
[----:B------:R-:W-:-:S04]  /*0280*/  SHF.R.U32.HI R5, RZ, 0x18, R5 ;  /* 0x00000018ff057819 */ /* 0x000fc80000011605 */
[----:B------:R-:W-:-:S13]  /*0290*/  ISETP.NE.U32.AND P0, PT, R5, RZ, PT ;  /* 0x000000ff0500720c */ /* 0x000fda0003f05070 */
[----:B------:R-:W-:Y:S05]  /*02a0*/  @P0 BRA `(.L_x_3) ;  /* 0x00000000002c0947 */ /* 0x000fea0003800000 */
[----:B------:R-:W-:-:S04]  /*02b0*/  SHF.L.U32 R5, R0, 0x1, RZ ;  /* 0x0000000100057819 */ /* 0x000fc800000006ff */
[----:B------:R-:W-:-:S13]  /*02c0*/  ISETP.NE.AND P0, PT, R5, RZ, PT ;  /* 0x000000ff0500720c */ /* 0x000fda0003f05270 */
[----:B------:R0:W1:Y:S01]  /*02d0*/  @!P0 MUFU.RCP R5, R0 ;  /* 0x0000000000058308 */ /* 0x0000620000001000 */
[----:B------:R-:W-:Y:S05]  /*02e0*/  @!P0 BRA `(.L_x_4) ;  /* 0x0000000000a48947 */ /* 0x000fea0003800000 */
[----:B------:R-:W-:-:S04]  /*02f0*/  FFMA R6, R0, 1.84467440737095516160e+19, RZ ;  /* 0x5f80000000067823 */ /* 0x000fc800000000ff */
[----:B-1----:R-:W0:Y:S02]  /*0300*/  MUFU.RCP R5, R6 ;  /* 0x0000000600057308 */ /* 0x002e240000001000 */
[----:B0-----:R-:W-:-:S04]  /*0310*/  FFMA R0, R6, R5, -1 ;  /* 0xbf80000006007423 */ /* 0x001fc80000000005 */
[----:B------:R-:W-:-:S04]  /*0320*/  FADD.FTZ R0, -R0, -RZ ;  /* 0x800000ff00007221 */ /* 0x000fc80000010100 */
[----:B------:R-:W-:-:S04]  /*0330*/  FFMA R0, R5, R0, R5 ;  /* 0x0000000005007223 */ /* 0x000fc80000000005 */
[----:B------:R-:W-:Y:S01]  /*0340*/  FFMA R5, R0, 1.84467440737095516160e+19, RZ ;  /* 0x5f80000000057823 */ /* 0x000fe200000000ff */
[----:B------:R-:W-:Y:S06]  /*0350*/  BRA `(.L_x_4) ;  /* 0x0000000000887947 */ /* 0x000fec0003800000 */
.L_x_3:
[----:B------:R-:W-:-:S05]  /*0360*/  VIADD R6, R5, 0xffffff03 ;  /* 0xffffff0305067836 */ /* 0x000fca0000000000 */
[----:B------:R-:W-:-:S13]  /*0370*/  ISETP.GT.U32.AND P0, PT, R6, 0x1, PT ;  /* 0x000000010600780c */ /* 0x000fda0003f04070 */
[----:B------:R-:W-:Y:S05]  /*0380*/  @P0 BRA `(.L_x_5) ;  /* 0x0000000000780947 */ /* 0x000fea0003800000 */
[----:B------:R-:W-:Y:S01]  /*0390*/  LOP3.LUT R7, R0, 0x7fffff, RZ, 0xc0, !PT ;  /* 0x007fffff00077812 */ /* 0x000fe200078ec0ff */
[----:B------:R-:W-:-:S03]  /*03a0*/  IMAD.MOV.U32 R11, RZ, RZ, 0x3 ;  /* 0x00000003ff0b7424 */ /* 0x000fc600078e00ff */
[----:B------:R-:W-:Y:S02]  /*03b0*/  LOP3.LUT R7, R7, 0x3f800000, RZ, 0xfc, !PT ;  /* 0x3f80000007077812 */ /* 0x000fe400078efcff */
[----:B------:R-:W-:Y:S02]  /*03c0*/  SHF.L.U32 R12, R11, R6, RZ ;  /* 0x000000060b0c7219 */ /* 0x000fe400000006ff */
[----:B------:R-:W0:Y:S02]  /*03d0*/  MUFU.RCP R8, R7 ;  /* 0x0000000700087308 */ /* 0x000e240000001000 */
[----:B0-----:R-:W-:-:S04]  /*03e0*/  FFMA R9, R7, R8, -1 ;  /* 0xbf80000007097423 */ /* 0x001fc80000000008 */
[----:B------:R-:W-:-:S04]  /*03f0*/  FADD.FTZ R9, -R9, -RZ ;  /* 0x800000ff09097221 */ /* 0x000fc80000010100 */
[CCC-:B------:R-:W-:Y:S01]  /*0400*/  FFMA.RM R10, R8.reuse, R9.reuse, R8.reuse ;  /* 0x00000009080a7223 */ /* 0x1c0fe20000004008 */
[----:B------:R-:W-:-:S04]  /*0410*/  FFMA.RP R9, R8, R9, R8 ;  /* 0x0000000908097223 */ /* 0x000fc80000008008 */
[C---:B------:R-:W-:Y:S02]  /*0420*/  LOP3.LUT R8, R10.reuse, 0x7fffff, RZ, 0xc0, !PT ;  /* 0x007fffff0a087812 */ /* 0x040fe400078ec0ff */
[----:B------:R-:W-:Y:S02]  /*0430*/  FSETP.NEU.FTZ.AND P0, PT, R10, R9, PT ;  /* 0x000000090a00720b */ /* 0x000fe40003f1d000 */
[----:B------:R-:W-:Y:S02]  /*0440*/  LOP3.LUT R9, R8, 0x800000, RZ, 0xfc, !PT ;  /* 0x0080000008097812 */ /* 0x000fe400078efcff */
[----:B------:R-:W-:Y:S02]  /*0450*/  SEL R8, RZ, 0xffffffff, !P0 ;  /* 0xffffffffff087807 */ /* 0x000fe40004000000 */
[----:B------:R-:W-:Y:S02]  /*0460*/  LOP3.LUT R7, R12, R9, RZ, 0xc0, !PT ;  /* 0x000000090c077212 */ /* 0x000fe400078ec0ff */
[----:B------:R-:W-:-:S02]  /*0470*/  IADD3 R8, PT, PT, -R8, RZ, RZ ;  /* 0x000000ff08087210 */ /* 0x000fc40007ffe1ff */
[-C--:B------:R-:W-:Y:S02]  /*0480*/  SHF.R.U32.HI R7, RZ, R6.reuse, R7 ;  /* 0x00000006ff077219 */ /* 0x080fe40000011607 */
[----:B------:R-:W-:Y:S02]  /*0490*/  LOP3.LUT P1, RZ, R8, R6, R9, 0xf8, !PT ;  /* 0x0000000608ff7212 */ /* 0x000fe4000782f809 */
[C---:B------:R-:W-:Y:S02]  /*04a0*/  LOP3.LUT P0, RZ, R7.reuse, 0x1, RZ, 0xc0, !PT ;  /* 0x0000000107ff7812 */ /* 0x040fe4000780c0ff */
[----:B------:R-:W-:-:S04]  /*04b0*/  LOP3.LUT P2, RZ, R7, 0x2, RZ, 0xc0, !PT ;  /* 0x0000000207ff7812 */ /* 0x000fc8000784c0ff */
[----:B------:R-:W-:Y:S02]  /*04c0*/  PLOP3.LUT P0, PT, P0, P1, P2, 0xe0, 0x0 ;  /* 0x000000000000781c */ /* 0x000fe40000703c20 */
[----:B------:R-:W-:Y:S02]  /*04d0*/  LOP3.LUT P1, RZ, R0, 0x7fffff, RZ, 0xc0, !PT ;  /* 0x007fffff00ff7812 */ /* 0x000fe4000782c0ff */
[----:B------:R-:W-:-:S05]  /*04e0*/  SEL R6, RZ, 0x1, !P0 ;  /* 0x00000001ff067807 */ /* 0x000fca0004000000 */
[----:B------:R-:W-:-:S05]  /*04f0*/  IMAD.MOV R6, RZ, RZ, -R6 ;  /* 0x000000ffff067224 */ /* 0x000fca00078e0a06 */
[----:B------:R-:W-:Y:S01]  /*0500*/  ISETP.GE.AND P0, PT, R6, RZ, PT ;  /* 0x000000ff0600720c */ /* 0x000fe20003f06270 */
[----:B------:R-:W-:-:S05]  /*0510*/  VIADD R6, R5, 0xffffff04 ;  /* 0xffffff0405067836 */ /* 0x000fca0000000000 */
[----:B------:R-:W-:-:S07]  /*0520*/  SHF.R.U32.HI R5, RZ, R6, R9 ;  /* 0x00000006ff057219 */ /* 0x000fce0000011609 */
[----:B------:R-:W-:-:S05]  /*0530*/  @!P0 IADD3 R5, PT, PT, R5, 0x1, RZ ;  /* 0x0000000105058810 */ /* 0x000fca0007ffe0ff */
[----:B------:R-:W-:-:S05]  /*0540*/  @!P1 IMAD.SHL.U32 R5, R5, 0x2, RZ ;  /* 0x0000000205059824 */ /* 0x000fca00078e00ff */
[----:B------:R-:W-:Y:S01]  /*0550*/  LOP3.LUT R5, R5, 0x80000000, R0, 0xf8, !PT ;  /* 0x8000000005057812 */ /* 0x000fe200078ef800 */
[----:B------:R-:W-:Y:S06]  /*0560*/  BRA `(.L_x_4) ;  /* 0x0000000000047947 */ /* 0x000fec0003800000 */
.L_x_5:
[----:B------:R2:W3:Y:S02]  /*0570*/  MUFU.RCP R5, R0 ;  /* 0x0000000000057308 */ /* 0x0004e40000001000 */
.L_x_4:
[----:B-1-3--:R-:W-:Y:S02]  /*0580*/  IMAD.MOV.U32 R8, RZ, RZ, R5 ;  /* 0x000000ffff087224 */ /* 0x00afe400078e0005 */
[----:B------:R-:W-:-:S04]  /*0590*/  HFMA2 R5, -RZ, RZ, 0, 0 ;  /* 0x00000000ff057431 */ /* 0x000fc800000001ff */
[----:B0-2---:R-:W-:Y:S05]  /*05a0*/  RET.REL.NODEC R4 `(_Z14modulateKernelPfS_i) ;  /* 0xfffffff804947950 */ /* 0x005fea0003c3ffff */
.L_x_6:
[----:B------:R-:W-:-:S00]  /*05b0*/  BRA `(.L_x_6) ;  /* 0xfffffffc00fc7947 */ /* 0x000fc0000383ffff */
[----:B------:R-:W-:-:S00]  /*05c0*/  NOP ;  /* 0x0000000000007918 */ /* 0x000fc00000000000 */
        /* <DEDUP_REMOVED lines=11> */
.L_x_18:


//--------------------- .text._Z15fwtBatch2KernelPfS_i --------------------------
	.section	.text._Z15fwtBatch2KernelPfS_i,"ax",@progbits
	.align	128
.text._Z15fwtBatch2KernelPfS_i:
        .type           _Z15fwtBatch2KernelPfS_i,@function
        .size           _Z15fwtBatch2KernelPfS_i,(.L_x_20 - _Z15fwtBatch2KernelPfS_i)
        .other          _Z15fwtBatch2KernelPfS_i,@"STO_CUDA_ENTRY STV_DEFAULT"
_Z15fwtBatch2KernelPfS_i:
[----:B------:R-:W-:Y:S01]  /*0000*/  LDC R1, c[0x0][0x37c] ;  /* 0x0000df00ff017b82 */ /* 0x000fe20000000800 */
[----:B------:R-:W0:Y:S01]  /*0010*/  S2R R0, SR_CTAID.X ;  /* 0x0000000000007919 */ /* 0x000e220000002500 */
[----:B------:R-:W1:Y:S06]  /*0020*/  LDCU UR7, c[0x0][0x390] ;  /* 0x00007200ff0777ac */ /* 0x000e6c0008000800 */
[----:B------:R-:W2:Y:S01]  /*0030*/  LDC.64 R6, c[0x0][0x388] ;  /* 0x0000e200ff067b82 */ /* 0x000ea20000000a00 */
[----:B------:R-:W0:Y:S01]  /*0040*/  S2R R3, SR_TID.X ;  /* 0x0000000000037919 */ /* 0x000e220000002100 */
[----:B------:R-:W0:Y:S01]  /*0050*/  LDCU UR4, c[0x0][0x360] ;  /* 0x00006c00ff0477ac */ /* 0x000e220008000800 */
[----:B------:R-:W3:Y:S01]  /*0060*/  S2R R2, SR_CTAID.Y ;  /* 0x0000000000027919 */ /* 0x000ee20000002600 */
[----:B------:R-:W4:Y:S01]  /*0070*/  LDCU UR5, c[0x0][0x370] ;  /* 0x00006e00ff0577ac */ /* 0x000f220008000800 */
[----:B-1----:R-:W-:Y:S01]  /*0080*/  UIADD3 UR6, UPT, UPT, UR7, -0x1, URZ ;  /* 0xffffffff07067890 */ /* 0x002fe2000fffe0ff */
[----:B0-----:R-:W-:Y:S01]  /*0090*/  IMAD R0, R0, UR4, R3 ;  /* 0x0000000400007c24 */ /* 0x001fe2000f8e0203 */
[----:B----4-:R-:W-:-:S04]  /*00a0*/  UIMAD UR4, UR4, UR5, URZ ;  /* 0x00000005040472a4 */ /* 0x010fc8000f8e02ff */
[----:B------:R-:W-:-:S04]  /*00b0*/  LOP3.LUT R3, R0, UR6, RZ, 0xc0, !PT ;  /* 0x0000000600037c12 */ /* 0x000fc8000f8ec0ff */
[-C--:B------:R-:W-:Y:S01]  /*00c0*/  IADD3 R4, PT, PT, R0, -R3.reuse, RZ ;  /* 0x8000000300047210 */ /* 0x080fe20007ffe0ff */
[----:B---3--:R-:W-:Y:S02]  /*00d0*/  IMAD R0, R2, UR4, RZ ;  /* 0x0000000402007c24 */ /* 0x008fe4000f8e02ff */
[----:B------:R-:W0:Y:S01]  /*00e0*/  LDCU.64 UR4, c[0x0][0x358] ;  /* 0x00006b00ff0477ac */ /* 0x000e220008000a00 */
[----:B------:R-:W-:Y:S02]  /*00f0*/  LEA R4, R4, R3, 0x2 ;  /* 0x0000000304047211 */ /* 0x000fe400078e10ff */
[----:B------:R-:W-:Y:S02]  /*0100*/  SHF.L.U32 R5, R0, 0x2, RZ ;  /* 0x0000000200057819 */ /* 0x000fe400000006ff */
[----:B------:R-:W-:-:S03]  /*0110*/  IADD3 R2, PT, PT, R4, UR7, RZ ;  /* 0x0000000704027c10 */ /* 0x000fc6000fffe0ff */
[----:B--2---:R-:W-:Y:S01]  /*0120*/  IMAD.WIDE.U32 R6, R5, 0x4, R6 ;  /* 0x0000000405067825 */ /* 0x004fe200078e0006 */
[----:B------:R-:W-:-:S04]  /*0130*/  IADD3 R3, PT, PT, R2, UR7, RZ ;  /* 0x0000000702037c10 */ /* 0x000fc8000fffe0ff */
[----:B------:R-:W-:Y:S01]  /*0140*/  IADD3 R0, PT, PT, R3, UR7, RZ ;  /* 0x0000000703007c10 */ /* 0x000fe2000fffe0ff */
[----:B------:R-:W-:-:S04]  /*0150*/  IMAD.WIDE R8, R4, 0x4, R6 ;  /* 0x0000000404087825 */ /* 0x000fc800078e0206 */
[--C-:B------:R-:W-:Y:S02]  /*0160*/  IMAD.WIDE R12, R3, 0x4, R6.reuse ;  /* 0x00000004030c7825 */ /* 0x100fe400078e0206 */
[----:B0-----:R-:W2:Y:S02]  /*0170*/  LDG.E R8, desc[UR4][R8.64] ;  /* 0x0000000408087981 */ /* 0x001ea4000c1e1900 */
[--C-:B------:R-:W-:Y:S02]  /*0180*/  IMAD.WIDE R10, R2, 0x4, R6.reuse ;  /* 0x00000004020a7825 */ /* 0x100fe400078e0206 */
[----:B------:R-:W2:Y:S02]  /*0190*/  LDG.E R13, desc[UR4][R12.64] ;  /* 0x000000040c0d7981 */ /* 0x000ea4000c1e1900 */
[----:B------:R-:W-:Y:S02]  /*01a0*/  IMAD.WIDE R14, R0, 0x4, R6 ;  /* 0x00000004000e7825 */ /* 0x000fe400078e0206 */
[----:B------:R-:W3:Y:S01]  /*01b0*/  LDG.E R10, desc[UR4][R10.64] ;  /* 0x000000040a0a7981 */ /* 0x000ee2000c1e1900 */
[----:B------:R-:W0:Y:S03]  /*01c0*/  LDC.64 R6, c[0x0][0x380] ;  /* 0x0000e000ff067b82 */ /* 0x000e260000000a00 */
[----:B------:R-:W3:Y:S01]  /*01d0*/  LDG.E R15, desc[UR4][R14.64] ;  /* 0x000000040e0f7981 */ /* 0x000ee2000c1e1900 */
[----:B0-----:R-:W-:-:S04]  /*01e0*/  IMAD.WIDE.U32 R6, R5, 0x4, R6 ;  /* 0x0000000405067825 */ /* 0x001fc800078e0006 */
[----:B------:R-:W-:-:S04]  /*01f0*/  IMAD.WIDE R4, R4, 0x4, R6 ;  /* 0x0000000404047825 */ /* 0x000fc800078e0206 */
[C-C-:B--2---:R-:W-:Y:S01]  /*0200*/  FADD R16, R8.reuse, R13.reuse ;  /* 0x0000000d08107221 */ /* 0x144fe20000000000 */
[----:B------:R-:W-:Y:S01]  /*0210*/  FADD R17, R8, -R13 ;  /* 0x8000000d08117221 */ /* 0x000fe20000000000 */
[----:B------:R-:W-:-:S04]  /*0220*/  IMAD.WIDE R8, R2, 0x4, R6 ;  /* 0x0000000402087825 */ /* 0x000fc800078e0206 */
[C-C-:B---3--:R-:W-:Y:S01]  /*0230*/  FADD R19, R10.reuse, R15.reuse ;  /* 0x0000000f0a137221 */ /* 0x148fe20000000000 */
[----:B------:R-:W-:Y:S01]  /*0240*/  FADD R18, R10, -R15 ;  /* 0x8000000f0a127221 */ /* 0x000fe20000000000 */
[----:B------:R-:W-:-:S04]  /*0250*/  IMAD.WIDE R2, R3, 0x4, R6 ;  /* 0x0000000403027825 */ /* 0x000fc800078e0206 */
[C-C-:B------:R-:W-:Y:S01]  /*0260*/  FADD R21, R16.reuse, R19.reuse ;  /* 0x0000001310157221 */ /* 0x140fe20000000000 */
[----:B------:R-:W-:Y:S01]  /*0270*/  FADD R19, R16, -R19 ;  /* 0x8000001310137221 */ /* 0x000fe20000000000 */
[C-C-:B------:R-:W-:Y:S01]  /*0280*/  FADD R13, R17.reuse, R18.reuse ;  /* 0x00000012110d7221 */ /* 0x140fe20000000000 */
[----:B------:R-:W-:Y:S01]  /*0290*/  FADD R17, R17, -R18 ;  /* 0x8000001211117221 */ /* 0x000fe20000000000 */
[----:B------:R-:W-:Y:S01]  /*02a0*/  IMAD.WIDE R6, R0, 0x4, R6 ;  /* 0x0000000400067825 */ /* 0x000fe200078e0206 */
[----:B------:R-:W-:Y:S04]  /*02b0*/  STG.E desc[UR4][R4.64], R21 ;  /* 0x0000001504007986 */ /* 0x000fe8000c101904 */
[----:B------:R-:W-:Y:S04]  /*02c0*/  STG.E desc[UR4][R8.64], R19 ;  /* 0x0000001308007986 */ /* 0x000fe8000c101904 */
[----:B------:R-:W-:Y:S04]  /*02d0*/  STG.E desc[UR4][R2.64], R13 ;  /* 0x0000000d02007986 */ /* 0x000fe8000c101904 */
[----:B------:R-:W-:Y:S01]  /*02e0*/  STG.E desc[UR4][R6.64], R17 ;  /* 0x0000001106007986 */ /* 0x000fe2000c101904 */
[----:B------:R-:W-:Y:S05]  /*02f0*/  EXIT ;  /* 0x000000000000794d */ /* 0x000fea0003800000 */
.L_x_7:
        /* <DEDUP_REMOVED lines=16> */
.L_x_20:


//--------------------- .text._Z15fwtBatch1KernelPfS_i --------------------------
	.section	.text._Z15fwtBatch1KernelPfS_i,"ax",@progbits
	.align	128
.text._Z15fwtBatch1KernelPfS_i:
        .type           _Z15fwtBatch1KernelPfS_i,@function
        .size           _Z15fwtBatch1KernelPfS_i,(.L_x_21 - _Z15fwtBatch1KernelPfS_i)
        .other          _Z15fwtBatch1KernelPfS_i,@"STO_CUDA_ENTRY STV_DEFAULT"
_Z15fwtBatch1KernelPfS_i:
[----:B------:R-:W-:Y:S01]  /*0000*/  LDC R1, c[0x0][0x37c] ;  /* 0x0000df00ff017b82 */ /* 0x000fe20000000800 */
[----:B------:R-:W0:Y:S01]  /*0010*/  S2R R0, SR_TID.X ;  /* 0x0000000000007919 */ /* 0x000e220000002100 */
[----:B------:R-:W1:Y:S01]  /*0020*/  LDCU UR7, c[0x0][0x390] ;  /* 0x00007200ff0777ac */ /* 0x000e620008000800 */
[----:B------:R-:W-:Y:S01]  /*0030*/  BSSY.RECONVERGENT B0, `(.L_x_8) ;  /* 0x000001b000007945 */ /* 0x000fe20003800200 */
[----:B------:R-:W-:Y:S01]  /*0040*/  UMOV UR4, 0x1 ;  /* 0x0000000100047882 */ /* 0x000fe20000000000 */
[----:B------:R-:W2:Y:S01]  /*0050*/  LDCU.64 UR8, c[0x0][0x358] ;  /* 0x00006b00ff0877ac */ /* 0x000ea20008000a00 */
[----:B-1----:R-:W-:-:S06]  /*0060*/  USHF.L.U32 UR4, UR4, UR7, URZ ;  /* 0x0000000704047299 */ /* 0x002fcc00080006ff */
[----:B0-----:R-:W-:-:S13]  /*0070*/  ISETP.LT.AND P0, PT, R0, UR4, PT ;  /* 0x0000000400007c0c */ /* 0x001fda000bf01270 */
[----:B--2---:R-:W-:Y:S05]  /*0080*/  @!P0 BRA `(.L_x_9) ;  /* 0x0000000000548947 */ /* 0x004fea0003800000 */
[----:B------:R-:W0:Y:S01]  /*0090*/  S2R R3, SR_CTAID.X ;  /* 0x0000000000037919 */ /* 0x000e220000002500 */
[----:B------:R-:W1:Y:S01]  /*00a0*/  S2UR UR6, SR_CgaCtaId ;  /* 0x00000000000679c3 */ /* 0x000e620000008800 */
[----:B------:R-:W-:Y:S01]  /*00b0*/  UMOV UR5, 0x400 ;  /* 0x0000040000057882 */ /* 0x000fe20000000000 */
[----:B------:R-:W-:-:S06]  /*00c0*/  MOV R6, R0 ;  /* 0x0000000000067202 */ /* 0x000fcc0000000f00 */
[----:B------:R-:W2:Y:S08]  /*00d0*/  LDC.64 R4, c[0x0][0x388] ;  /* 0x0000e200ff047b82 */ /* 0x000eb00000000a00 */
[----:B------:R-:W3:Y:S01]  /*00e0*/  LDC R9, c[0x0][0x360] ;  /* 0x0000d800ff097b82 */ /* 0x000ee20000000800 */
[----:B-1----:R-:W-:-:S06]  /*00f0*/  ULEA UR5, UR6, UR5, 0x18 ;  /* 0x0000000506057291 */ /* 0x002fcc000f8ec0ff */
[----:B------:R-:W-:Y:S02]  /*0100*/  MOV R2, UR5 ;  /* 0x0000000500027c02 */ /* 0x000fe40008000f00 */
[----:B0-----:R-:W-:-:S05]  /*0110*/  SHF.L.U32 R3, R3, UR7, RZ ;  /* 0x0000000703037c19 */ /* 0x001fca00080006ff */
[----:B--2---:R-:W-:-:S04]  /*0120*/  IMAD.WIDE R4, R3, 0x4, R4 ;  /* 0x0000000403047825 */ /* 0x004fc800078e0204 */
[----:B------:R-:W-:Y:S02]  /*0130*/  HFMA2 R3, -RZ, RZ, 0, 0 ;  /* 0x00000000ff037431 */ /* 0x000fe400000001ff */
[----:B------:R-:W-:-:S04]  /*0140*/  IMAD.WIDE R4, R0, 0x4, R4 ;  /* 0x0000000400047825 */ /* 0x000fc800078e0204 */
[----:B---3--:R-:W-:-:S07]  /*0150*/  IMAD.WIDE R2, R0, 0x4, R2 ;  /* 0x0000000400027825 */ /* 0x008fce00078e0202 */
.L_x_10:
[----:B0-----:R0:W2:Y:S01]  /*0160*/  LDG.E R7, desc[UR8][R4.64] ;  /* 0x0000000804077981 */ /* 0x0010a2000c1e1900 */
[--C-:B------:R-:W-:Y:S01]  /*0170*/  IMAD.MOV.U32 R8, RZ, RZ, R2.reuse ;  /* 0x000000ffff087224 */ /* 0x100fe200078e0002 */
[C---:B------:R-:W-:Y:S01]  /*0180*/  IADD3 R6, PT, PT, R9.reuse, R6, RZ ;  /* 0x0000000609067210 */ /* 0x040fe20007ffe0ff */
[----:B------:R-:W-:-:S03]  /*0190*/  IMAD.WIDE.U32 R2, R9, 0x4, R2 ;  /* 0x0000000409027825 */ /* 0x000fc600078e0002 */
[----:B------:R-:W-:Y:S01]  /*01a0*/  ISETP.LT.AND P1, PT, R6, UR4, PT ;  /* 0x0000000406007c0c */ /* 0x000fe2000bf21270 */
[----:B0-----:R-:W-:Y:S01]  /*01b0*/  IMAD.WIDE.U32 R4, R9, 0x4, R4 ;  /* 0x0000000409047825 */ /* 0x001fe200078e0004 */
[----:B--2---:R0:W-:Y:S11]  /*01c0*/  STS [R8], R7 ;  /* 0x0000000708007388 */ /* 0x0041f60000000800 */
[----:B------:R-:W-:Y:S05]  /*01d0*/  @P1 BRA `(.L_x_10) ;  /* 0xfffffffc00e01947 */ /* 0x000fea000383ffff */
.L_x_9:
[----:B------:R-:W-:Y:S05]  /*01e0*/  BSYNC.RECONVERGENT B0 ;  /* 0x0000000000007941 */ /* 0x000fea0003800200 */
.L_x_8:
[----:B------:R-:W1:Y:S01]  /*01f0*/  S2UR UR6, SR_CgaCtaId ;  /* 0x00000000000679c3 */ /* 0x000e620000008800 */
[----:B------:R-:W-:Y:S01]  /*0200*/  UMOV UR5, 0x400 ;  /* 0x0000040000057882 */ /* 0x000fe20000000000 */
[----:B------:R-:W-:Y:S01]  /*0210*/  IMAD.MOV.U32 R3, RZ, RZ, RZ ;  /* 0x000000ffff037224 */ /* 0x000fe200078e00ff */
[----:B-1----:R-:W-:Y:S02]  /*0220*/  ULEA UR6, UR6, UR5, 0x18 ;  /* 0x0000000506067291 */ /* 0x002fe4000f8ec0ff */
[----:B------:R-:W-:-:S04]  /*0230*/  USHF.R.S32.HI UR5, URZ, 0x2, UR4 ;  /* 0x00000002ff057899 */ /* 0x000fc80008011404 */
[----:B------:R-:W-:Y:S01]  /*0240*/  UISETP.GT.AND UP0, UPT, UR5, URZ, UPT ;  /* 0x000000ff0500728c */ /* 0x000fe2000bf04270 */
[----:B------:R-:W-:-:S08]  /*0250*/  MOV R2, UR6 ;  /* 0x0000000600027c02 */ /* 0x000fd00008000f00 */
[----:B------:R-:W-:Y:S05]  /*0260*/  BRA.U !UP0, `(.L_x_11) ;  /* 0x00000001087c7547 */ /* 0x000fea000b800000 */
.L_x_12:
[----:B------:R-:W-:Y:S01]  /*0270*/  UIADD3 UR6, UPT, UPT, UR5, -0x1, URZ ;  /* 0xffffffff05067890 */ /* 0x000fe2000fffe0ff */
[----:B------:R-:W-:Y:S05]  /*0280*/  BAR.SYNC.DEFER_BLOCKING 0x0 ;  /* 0x0000000000007b1d */ /* 0x000fea0000010000 */
[----:B-1----:R-:W-:-:S04]  /*0290*/  LOP3.LUT R5, R0, UR6, RZ, 0xc0, !PT ;  /* 0x0000000600057c12 */ /* 0x002fc8000f8ec0ff */
[----:B------:R-:W-:-:S04]  /*02a0*/  IADD3 R4, PT, PT, -R5, R0, RZ ;  /* 0x0000000005047210 */ /* 0x000fc80007ffe1ff */
[----:B------:R-:W-:-:S04]  /*02b0*/  LEA R5, R4, R5, 0x2 ;  /* 0x0000000504057211 */ /* 0x000fc800078e10ff */
[C---:B0-----:R-:W-:Y:S02]  /*02c0*/  IADD3 R7, PT, PT, R5.reuse, UR5, RZ ;  /* 0x0000000505077c10 */ /* 0x041fe4000fffe0ff */
[----:B------:R-:W-:-:S03]  /*02d0*/  LEA R5, R5, R2, 0x2 ;  /* 0x0000000205057211 */ /* 0x000fc600078e10ff */
[C---:B------:R-:W-:Y:S01]  /*02e0*/  VIADD R9, R7.reuse, UR5 ;  /* 0x0000000507097c36 */ /* 0x040fe20008000000 */
[-C--:B------:R-:W-:Y:S01]  /*02f0*/  LEA R7, R7, R2.reuse, 0x2 ;  /* 0x0000000207077211 */ /* 0x080fe200078e10ff */
[----:B------:R-:W-:Y:S03]  /*0300*/  LDS R4, [R5] ;  /* 0x0000000005047984 */ /* 0x000fe60000000800 */
[C---:B------:R-:W-:Y:S01]  /*0310*/  IADD3 R11, PT, PT, R9.reuse, UR5, RZ ;  /* 0x00000005090b7c10 */ /* 0x040fe2000fffe0ff */
[----:B------:R-:W-:Y:S01]  /*0320*/  IMAD R9, R9, 0x4, R2 ;  /* 0x0000000409097824 */ /* 0x000fe200078e0202 */
[----:B------:R-:W-:Y:S01]  /*0330*/  LDS R6, [R7] ;  /* 0x0000000007067984 */ /* 0x000fe20000000800 */
[----:B------:R-:W-:Y:S01]  /*0340*/  USHF.R.S32.HI UR5, URZ, 0x2, UR5 ;  /* 0x00000002ff057899 */ /* 0x000fe20008011405 */
[----:B------:R-:W-:Y:S02]  /*0350*/  LEA R8, R11, R2, 0x2 ;  /* 0x000000020b087211 */ /* 0x000fe400078e10ff */
[----:B------:R-:W0:Y:S01]  /*0360*/  LDS R11, [R9] ;  /* 0x00000000090b7984 */ /* 0x000e220000000800 */
[----:B------:R-:W-:-:S03]  /*0370*/  UISETP.GT.AND UP0, UPT, UR5, URZ, UPT ;  /* 0x000000ff0500728c */ /* 0x000fc6000bf04270 */
[----:B------:R-:W1:Y:S01]  /*0380*/  LDS R13, [R8] ;  /* 0x00000000080d7984 */ /* 0x000e620000000800 */
[C-C-:B0-----:R-:W-:Y:S01]  /*0390*/  FADD R10, R4.reuse, R11.reuse ;  /* 0x0000000b040a7221 */ /* 0x141fe20000000000 */
[----:B------:R-:W-:Y:S01]  /*03a0*/  FADD R4, R4, -R11 ;  /* 0x8000000b04047221 */ /* 0x000fe20000000000 */
[C-C-:B-1----:R-:W-:Y:S01]  /*03b0*/  FADD R15, R6.reuse, R13.reuse ;  /* 0x0000000d060f7221 */ /* 0x142fe20000000000 */
[----:B------:R-:W-:-:S03]  /*03c0*/  FADD R13, R6, -R13 ;  /* 0x8000000d060d7221 */ /* 0x000fc60000000000 */
[C-C-:B------:R-:W-:Y:S01]  /*03d0*/  FADD R6, R10.reuse, R15.reuse ;  /* 0x0000000f0a067221 */ /* 0x140fe20000000000 */
[----:B------:R-:W-:Y:S01]  /*03e0*/  FADD R10, R10, -R15 ;  /* 0x8000000f0a0a7221 */ /* 0x000fe20000000000 */
[C-C-:B------:R-:W-:Y:S01]  /*03f0*/  FADD R12, R4.reuse, R13.reuse ;  /* 0x0000000d040c7221 */ /* 0x140fe20000000000 */
[----:B------:R-:W-:Y:S02]  /*0400*/  FADD R13, R4, -R13 ;  /* 0x8000000d040d7221 */ /* 0x000fe40000000000 */
[----:B------:R1:W-:Y:S04]  /*0410*/  STS [R5], R6 ;  /* 0x0000000605007388 */ /* 0x0003e80000000800 */
[----:B------:R1:W-:Y:S04]  /*0420*/  STS [R7], R10 ;  /* 0x0000000a07007388 */ /* 0x0003e80000000800 */
[----:B------:R1:W-:Y:S04]  /*0430*/  STS [R9], R12 ;  /* 0x0000000c09007388 */ /* 0x0003e80000000800 */
[----:B------:R1:W-:Y:S01]  /*0440*/  STS [R8], R13 ;  /* 0x0000000d08007388 */ /* 0x0003e20000000800 */
[----:B------:R-:W-:Y:S05]  /*0450*/  BRA.U UP0, `(.L_x_12) ;  /* 0xfffffffd00847547 */ /* 0x000fea000b83ffff */
.L_x_11:
[----:B------:R-:W-:-:S09]  /*0460*/  ULOP3.LUT UP0, URZ, UR7, 0x1, URZ, 0xc0, !UPT ;  /* 0x0000000107ff7892 */ /* 0x000fd2000f80c0ff */
[----:B------:R-:W-:Y:S05]  /*0470*/  BRA.U !UP0, `(.L_x_13) ;  /* 0x0000000108507547 */ /* 0x000fea000b800000 */
[----:B------:R-:W-:Y:S01]  /*0480*/  USHF.R.S32.HI UR5, URZ, 0x1f, UR4 ;  /* 0x0000001fff057899 */ /* 0x000fe20008011404 */
[----:B------:R-:W-:Y:S03]  /*0490*/  BAR.SYNC.DEFER_BLOCKING 0x0 ;  /* 0x0000000000007b1d */ /* 0x000fe60000010000 */
[----:B------:R-:W-:-:S03]  /*04a0*/  ULOP3.LUT UR5, UR5, 0x1, URZ, 0xc0, !UPT ;  /* 0x0000000105057892 */ /* 0x000fc6000f8ec0ff */
[----:B------:R-:W-:Y:S01]  /*04b0*/  BSSY.RECONVERGENT B0, `(.L_x_13) ;  /* 0x0000010000007945 */ /* 0x000fe20003800200 */
[----:B------:R-:W-:-:S04]  /*04c0*/  UIADD3 UR5, UPT, UPT, UR4, UR5, URZ ;  /* 0x0000000504057290 */ /* 0x000fc8000fffe0ff */
[----:B------:R-:W-:-:S06]  /*04d0*/  USHF.R.S32.HI UR5, URZ, 0x1, UR5 ;  /* 0x00000001ff057899 */ /* 0x000fcc0008011405 */
[----:B------:R-:W-:-:S13]  /*04e0*/  ISETP.LT.AND P1, PT, R0, UR5, PT ;  /* 0x0000000500007c0c */ /* 0x000fda000bf21270 */
[----:B------:R-:W-:Y:S05]  /*04f0*/  @!P1 BRA `(.L_x_14) ;  /* 0x00000000002c9947 */ /* 0x000fea0003800000 */
[----:B------:R-:W2:Y:S01]  /*0500*/  LDC R11, c[0x0][0x360] ;  /* 0x0000d800ff0b7b82 */ /* 0x000ea20000000800 */
[----:B------:R-:W-:-:S07]  /*0510*/  MOV R4, R0 ;  /* 0x0000000000047202 */ /* 0x000fce0000000f00 */
.L_x_15:
[----:B-1-3--:R-:W-:Y:S02]  /*0520*/  SHF.L.U32 R5, R4, 0x1, RZ ;  /* 0x0000000104057819 */ /* 0x00afe400000006ff */
[----:B--2---:R-:W-:-:S03]  /*0530*/  IADD3 R4, PT, PT, R11, R4, RZ ;  /* 0x000000040b047210 */ /* 0x004fc60007ffe0ff */
[----:B------:R-:W-:Y:S01]  /*0540*/  IMAD R5, R5, 0x4, R2 ;  /* 0x0000000405057824 */ /* 0x000fe200078e0202 */
[----:B------:R-:W-:-:S04]  /*0550*/  ISETP.LT.AND P1, PT, R4, UR5, PT ;  /* 0x0000000504007c0c */ /* 0x000fc8000bf21270 */
[----:B0-----:R-:W0:Y:S02]  /*0560*/  LDS.64 R6, [R5] ;  /* 0x0000000005067984 */ /* 0x001e240000000a00 */
[C-C-:B0-----:R-:W-:Y:S01]  /*0570*/  FADD R8, R6.reuse, R7.reuse ;  /* 0x0000000706087221 */ /* 0x141fe20000000000 */
[----:B------:R-:W-:-:S05]  /*0580*/  FADD R9, R6, -R7 ;  /* 0x8000000706097221 */ /* 0x000fca0000000000 */
[----:B------:R3:W-:Y:S01]  /*0590*/  STS.64 [R5], R8 ;  /* 0x0000000805007388 */ /* 0x0007e20000000a00 */
[----:B------:R-:W-:Y:S05]  /*05a0*/  @P1 BRA `(.L_x_15) ;  /* 0xfffffffc00dc1947 */ /* 0x000fea000383ffff */
.L_x_14:
[----:B------:R-:W-:Y:S05]  /*05b0*/  BSYNC.RECONVERGENT B0 ;  /* 0x0000000000007941 */ /* 0x000fea0003800200 */
.L_x_13:
[----:B------:R-:W-:Y:S06]  /*05c0*/  BAR.SYNC.DEFER_BLOCKING 0x0 ;  /* 0x0000000000007b1d */ /* 0x000fec0000010000 */
[----:B------:R-:W-:Y:S05]  /*05d0*/  @!P0 EXIT ;  /* 0x000000000000894d */ /* 0x000fea0003800000 */
[----:B-1----:R-:W0:Y:S01]  /*05e0*/  S2R R6, SR_CTAID.X ;  /* 0x0000000000067919 */ /* 0x002e220000002500 */
[----:B---3--:R-:W1:Y:S01]  /*05f0*/  LDC.64 R4, c[0x0][0x380] ;  /* 0x0000e000ff047b82 */ /* 0x008e620000000a00 */
[----:B------:R-:W-:-:S07]  /*0600*/  IMAD.WIDE R2, R0, 0x4, R2 ;  /* 0x0000000400027825 */ /* 0x000fce00078e0202 */
[----:B------:R-:W2:Y:S01]  /*0610*/  LDC R9, c[0x0][0x360] ;  /* 0x0000d800ff097b82 */ /* 0x000ea20000000800 */
[----:B0-----:R-:W-:-:S05]  /*0620*/  SHF.L.U32 R7, R6, UR7, RZ ;  /* 0x0000000706077c19 */ /* 0x001fca00080006ff */
[----:B-1----:R-:W-:-:S04]  /*0630*/  IMAD.WIDE R4, R7, 0x4, R4 ;  /* 0x0000000407047825 */ /* 0x002fc800078e0204 */
[----:B------:R-:W-:-:S07]  /*0640*/  IMAD.WIDE R4, R0, 0x4, R4 ;  /* 0x0000000400047825 */ /* 0x000fce00078e0204 */
.L_x_16:
[----:B------:R-:W-:Y:S01]  /*0650*/  MOV R6, R2 ;  /* 0x0000000200067202 */ /* 0x000fe20000000f00 */
[C---:B--2---:R-:W-:Y:S01]  /*0660*/  IMAD.WIDE.U32 R2, R9.reuse, 0x4, R2 ;  /* 0x0000000409027825 */ /* 0x044fe200078e0002 */
[----:B------:R-:W-:-:S03]  /*0670*/  IADD3 R0, PT, PT, R9, R0, RZ ;  /* 0x0000000009007210 */ /* 0x000fc60007ffe0ff */
[----:B------:R-:W0:Y:S01]  /*0680*/  LDS R7, [R6] ;  /* 0x0000000006077984 */ /* 0x000e220000000800 */
[----:B------:R-:W-:-:S03]  /*0690*/  ISETP.LT.AND P0, PT, R0, UR4, PT ;  /* 0x0000000400007c0c */ /* 0x000fc6000bf01270 */
[----:B0-----:R0:W-:Y:S02]  /*06a0*/  STG.E desc[UR8][R4.64], R7 ;  /* 0x0000000704007986 */ /* 0x0011e4000c101908 */
[----:B0-----:R-:W-:-:S08]  /*06b0*/  IMAD.WIDE.U32 R4, R9, 0x4, R4 ;  /* 0x0000000409047825 */ /* 0x001fd000078e0004 */
[----:B------:R-:W-:Y:S05]  /*06c0*/  @P0 BRA `(.L_x_16) ;  /* 0xfffffffc00e00947 */ /* 0x000fea000383ffff */
[----:B------:R-:W-:Y:S05]  /*06d0*/  EXIT ;  /* 0x000000000000794d */ /* 0x000fea0003800000 */
.L_x_17:
        /* <DEDUP_REMOVED lines=10> */
.L_x_21:


//--------------------- .nv.shared._Z14modulateKernelPfS_i --------------------------
	.section	.nv.shared._Z14modulateKernelPfS_i,"aw",@nobits
	.sectionflags	@""
	.align	16
	.zero		1024


//--------------------- .nv.shared.reserved.0     --------------------------
	.section	.nv.shared.reserved.0,"aw",@nobits
	.weak		__nv_reservedSMEM_offset_0_alias
	.size		__nv_reservedSMEM_offset_0_alias, 0, 64
	.other		__nv_reservedSMEM_offset_0_alias,@"STO_CUDA_RESERVED_SHARED STV_DEFAULT"
__nv_reservedSMEM_offset_0_alias:
	.zero		0
	.zero		64


//--------------------- .nv.shared._Z15fwtBatch2KernelPfS_i --------------------------
	.section	.nv.shared._Z15fwtBatch2KernelPfS_i,"aw",@nobits
	.sectionflags	@""
	.align	16
	.zero		1024


//--------------------- .nv.shared._Z15fwtBatch1KernelPfS_i --------------------------
	.section	.nv.shared._Z15fwtBatch1KernelPfS_i,"aw",@nobits
	.sectionflags	@""
	.align	16
	.zero		1024


//--------------------- .nv.constant0._Z14modulateKernelPfS_i --------------------------
	.section	.nv.constant0._Z14modulateKernelPfS_i,"a",@progbits
	.sectionflags	@""
	.align	4
.nv.constant0._Z14modulateKernelPfS_i:
	.zero		916


//--------------------- .nv.constant0._Z15fwtBatch2KernelPfS_i --------------------------
	.section	.nv.constant0._Z15fwtBatch2KernelPfS_i,"a",@progbits
	.sectionflags	@""
	.align	4
.nv.constant0._Z15fwtBatch2KernelPfS_i:
	.zero		916


//--------------------- .nv.constant0._Z15fwtBatch1KernelPfS_i --------------------------
	.section	.nv.constant0._Z15fwtBatch1KernelPfS_i,"a",@progbits
	.sectionflags	@""
	.align	4
.nv.constant0._Z15fwtBatch1KernelPfS_i:
	.zero		916


//--------------------- SYMBOLS --------------------------

	.type		.nv.reservedSmem.offset0,@object
	.size		.nv.reservedSmem.offset0,0x4
	.type		.nv.reservedSmem.cap,@object
	.size		.nv.reservedSmem.cap,0x4
